//
// Generated by NVIDIA NVVM Compiler
//
// Compiler Build ID: CL-36424714
// Cuda compilation tools, release 13.0, V13.0.88
// Based on NVVM 20.0.0
//

.version 9.0
.target sm_100
.address_size 64

	// .globl	evm_vanity_search
.const .align 8 .b8 KECCAK_RC[192] = {1, 0, 0, 0, 0, 0, 0, 0, 130, 128, 0, 0, 0, 0, 0, 0, 138, 128, 0, 0, 0, 0, 0, 128, 0, 128, 0, 128, 0, 0, 0, 128, 139, 128, 0, 0, 0, 0, 0, 0, 1, 0, 0, 128, 0, 0, 0, 0, 129, 128, 0, 128, 0, 0, 0, 128, 9, 128, 0, 0, 0, 0, 0, 128, 138, 0, 0, 0, 0, 0, 0, 0, 136, 0, 0, 0, 0, 0, 0, 0, 9, 128, 0, 128, 0, 0, 0, 0, 10, 0, 0, 128, 0, 0, 0, 0, 139, 128, 0, 128, 0, 0, 0, 0, 139, 0, 0, 0, 0, 0, 0, 128, 137, 128, 0, 0, 0, 0, 0, 128, 3, 128, 0, 0, 0, 0, 0, 128, 2, 128, 0, 0, 0, 0, 0, 128, 128, 0, 0, 0, 0, 0, 0, 128, 10, 128, 0, 0, 0, 0, 0, 0, 10, 0, 0, 128, 0, 0, 0, 128, 129, 128, 0, 128, 0, 0, 0, 128, 128, 128, 0, 0, 0, 0, 0, 128, 1, 0, 0, 128, 0, 0, 0, 0, 8, 128, 0, 128, 0, 0, 0, 128};
.const .align 8 .b8 SECP256K1_P[32] = {47, 252, 255, 255, 254, 255, 255, 255, 255, 255, 255, 255, 255, 255, 255, 255, 255, 255, 255, 255, 255, 255, 255, 255, 255, 255, 255, 255, 255, 255, 255, 255};
.const .align 8 .b8 SECP256K1_GX[32] = {152, 23, 248, 22, 91, 129, 242, 89, 217, 40, 206, 45, 219, 252, 155, 2, 7, 11, 135, 206, 149, 98, 160, 85, 172, 187, 220, 249, 126, 102, 190, 121};
.const .align 8 .b8 SECP256K1_GY[32] = {184, 212, 16, 251, 143, 208, 71, 156, 25, 84, 133, 166, 72, 180, 23, 253, 168, 8, 17, 14, 252, 251, 164, 93, 101, 196, 163, 38, 119, 218, 58, 72};

.visible .entry evm_vanity_search(
	.param .u64 .ptr .align 1 evm_vanity_search_param_0,
	.param .u64 .ptr .align 1 evm_vanity_search_param_1,
	.param .u64 .ptr .align 1 evm_vanity_search_param_2,
	.param .u64 .ptr .align 1 evm_vanity_search_param_3,
	.param .u64 .ptr .align 1 evm_vanity_search_param_4,
	.param .u32 evm_vanity_search_param_5,
	.param .u32 evm_vanity_search_param_6,
	.param .u32 evm_vanity_search_param_7
)
{
	.local .align 16 .b8 	__local_depot0[32];
	.reg .b64 	%SP;
	.reg .b64 	%SPL;
	.reg .pred 	%p<7>;
	.reg .b16 	%rs<7>;
	.reg .b32 	%r<20>;
	.reg .b64 	%rd<60>;

	mov.u64 	%SPL, __local_depot0;
	ld.param.u64 	%rd13, [evm_vanity_search_param_0];
	ld.param.u64 	%rd10, [evm_vanity_search_param_1];
	ld.param.u64 	%rd11, [evm_vanity_search_param_2];
	ld.param.u64 	%rd12, [evm_vanity_search_param_4];
	ld.param.u32 	%r6, [evm_vanity_search_param_5];
	ld.param.u32 	%r7, [evm_vanity_search_param_6];
	ld.param.u32 	%r8, [evm_vanity_search_param_7];
	cvta.to.global.u64 	%rd14, %rd13;
	mov.u32 	%r9, %ctaid.x;
	mov.u32 	%r10, %ntid.x;
	mov.u32 	%r11, %tid.x;
	mad.lo.s32 	%r1, %r9, %r10, %r11;
	shl.b32 	%r12, %r1, 2;
	mul.wide.s32 	%rd15, %r12, 8;
	add.s64 	%rd1, %rd14, %rd15;
	setp.lt.s32 	%p1, %r7, 1;
	@%p1 bra 	$L__BB0_7;
	ld.global.u64 	%rd16, [%rd1];
	ld.global.u64 	%rd2, [%rd1+8];
	ld.global.u64 	%rd3, [%rd1+16];
	ld.global.u64 	%rd4, [%rd1+24];
	add.u64 	%rd5, %SPL, 0;
	cvt.s64.s32 	%rd18, %r8;
	mad.lo.s64 	%rd59, %rd18, 3735928559, %rd16;
	cvta.to.global.u64 	%rd7, %rd12;
	mov.b32 	%r18, 0;
$L__BB0_2:
	setp.lt.s32 	%p2, %r6, 1;
	cvt.u64.u32 	%rd19, %r18;
	add.s64 	%rd59, %rd59, %rd19;
	@%p2 bra 	$L__BB0_8;
	mov.b32 	%r19, 0;
	bra.uni 	$L__BB0_5;
$L__BB0_4:
	add.s32 	%r19, %r19, 1;
	setp.eq.s32 	%p6, %r19, %r6;
	@%p6 bra 	$L__BB0_8;
$L__BB0_5:
	shr.u32 	%r15, %r19, 1;
	cvt.u64.u32 	%rd20, %r15;
	add.s64 	%rd21, %rd5, %rd20;
	ld.local.u8 	%rs1, [%rd21+12];
	and.b32  	%r16, %r19, 1;
	setp.eq.b32 	%p3, %r16, 1;
	shr.u16 	%rs2, %rs1, 4;
	and.b16  	%rs3, %rs1, 15;
	selp.b16 	%rs4, %rs3, %rs2, %p3;
	cvt.u64.u32 	%rd22, %r19;
	add.s64 	%rd23, %rd7, %rd22;
	ld.global.u8 	%rs5, [%rd23];
	setp.eq.s16 	%p4, %rs4, %rs5;
	@%p4 bra 	$L__BB0_4;
	add.s32 	%r18, %r18, 1;
	setp.ne.s32 	%p5, %r18, %r7;
	@%p5 bra 	$L__BB0_2;
$L__BB0_7:
	ret;
$L__BB0_8:
	cvt.s64.s32 	%rd24, %r1;
	xor.b64  	%rd25, %rd2, %rd24;
	cvta.to.global.u64 	%rd26, %rd10;
	add.s64 	%rd27, %rd26, %rd24;
	mov.b16 	%rs6, 1;
	st.global.u8 	[%rd27], %rs6;
	shl.b32 	%r17, %r1, 5;
	cvt.s64.s32 	%rd28, %r17;
	cvta.to.global.u64 	%rd29, %rd11;
	add.s64 	%rd30, %rd29, %rd28;
	st.global.u8 	[%rd30], %rd59;
	shr.u64 	%rd31, %rd59, 8;
	st.global.u8 	[%rd30+1], %rd31;
	shr.u64 	%rd32, %rd59, 16;
	st.global.u8 	[%rd30+2], %rd32;
	shr.u64 	%rd33, %rd59, 24;
	st.global.u8 	[%rd30+3], %rd33;
	shr.u64 	%rd34, %rd59, 32;
	st.global.u8 	[%rd30+4], %rd34;
	shr.u64 	%rd35, %rd59, 40;
	st.global.u8 	[%rd30+5], %rd35;
	shr.u64 	%rd36, %rd59, 48;
	st.global.u8 	[%rd30+6], %rd36;
	shr.u64 	%rd37, %rd59, 56;
	st.global.u8 	[%rd30+7], %rd37;
	st.global.u8 	[%rd30+8], %rd25;
	shr.u64 	%rd38, %rd25, 8;
	st.global.u8 	[%rd30+9], %rd38;
	shr.u64 	%rd39, %rd25, 16;
	st.global.u8 	[%rd30+10], %rd39;
	shr.u64 	%rd40, %rd25, 24;
	st.global.u8 	[%rd30+11], %rd40;
	shr.u64 	%rd41, %rd25, 32;
	st.global.u8 	[%rd30+12], %rd41;
	shr.u64 	%rd42, %rd25, 40;
	st.global.u8 	[%rd30+13], %rd42;
	shr.u64 	%rd43, %rd25, 48;
	st.global.u8 	[%rd30+14], %rd43;
	shr.u64 	%rd44, %rd25, 56;
	st.global.u8 	[%rd30+15], %rd44;
	st.global.u8 	[%rd30+16], %rd3;
	shr.u64 	%rd45, %rd3, 8;
	st.global.u8 	[%rd30+17], %rd45;
	shr.u64 	%rd46, %rd3, 16;
	st.global.u8 	[%rd30+18], %rd46;
	shr.u64 	%rd47, %rd3, 24;
	st.global.u8 	[%rd30+19], %rd47;
	shr.u64 	%rd48, %rd3, 32;
	st.global.u8 	[%rd30+20], %rd48;
	shr.u64 	%rd49, %rd3, 40;
	st.global.u8 	[%rd30+21], %rd49;
	shr.u64 	%rd50, %rd3, 48;
	st.global.u8 	[%rd30+22], %rd50;
	shr.u64 	%rd51, %rd3, 56;
	st.global.u8 	[%rd30+23], %rd51;
	st.global.u8 	[%rd30+24], %rd4;
	shr.u64 	%rd52, %rd4, 8;
	st.global.u8 	[%rd30+25], %rd52;
	shr.u64 	%rd53, %rd4, 16;
	st.global.u8 	[%rd30+26], %rd53;
	shr.u64 	%rd54, %rd4, 24;
	st.global.u8 	[%rd30+27], %rd54;
	shr.u64 	%rd55, %rd4, 32;
	st.global.u8 	[%rd30+28], %rd55;
	shr.u64 	%rd56, %rd4, 40;
	st.global.u8 	[%rd30+29], %rd56;
	shr.u64 	%rd57, %rd4, 48;
	st.global.u8 	[%rd30+30], %rd57;
	shr.u64 	%rd58, %rd4, 56;
	st.global.u8 	[%rd30+31], %rd58;
	bra.uni 	$L__BB0_7;

}
	// .globl	evm_benchmark
.visible .entry evm_benchmark(
	.param .u64 .ptr .align 1 evm_benchmark_param_0,
	.param .u64 .ptr .align 1 evm_benchmark_param_1,
	.param .u32 evm_benchmark_param_2
)
{
	.reg .b64 	%rd<5>;

	ld.param.u64 	%rd1, [evm_benchmark_param_1];
	ld.param.s32 	%rd2, [evm_benchmark_param_2];
	cvta.to.global.u64 	%rd3, %rd1;
	atom.global.add.u64 	%rd4, [%rd3], %rd2;
	ret;

}


// ===== COMPILED SASS (sm_100) =====

	.target	sm_100

	.elftype	@"ET_EXEC"


//--------------------- .note.nv.tkinfo           --------------------------
	.section	.note.nv.tkinfo,"",@"SHT_NOTE"
	.sectionflags	@"SHF_NOTE_NV_TKINFO"
	.tkinfo
        /*0018*/ 	.word	0x00000002
        /*0030*/ 	.string	""
        /*0030*/ 	.string	"ptxas"
        /*0030*/ 	.string	"Cuda compilation tools, release 13.0, V13.0.88"
        /*0030*/ 	.string	"Build cuda_13.0.r13.0/compiler.36424714_0"
        /*0030*/ 	.string	"-arch sm_100 -m 64 "



//--------------------- .note.nv.cuinfo           --------------------------
	.section	.note.nv.cuinfo,"",@"SHT_NOTE"
	.sectionflags	@"SHF_NOTE_NV_CUINFO"
        /*0018*/ 	.short	0x0002
        /*001a*/ 	.short	0x0064
        /*001c*/ 	.short	0x0082
	.zero		2


//--------------------- .nv.info                  --------------------------
	.section	.nv.info,"",@"SHT_CUDA_INFO"
	.align	4


	//----- nvinfo : EIATTR_REGCOUNT
	.align		4
        /*0000*/ 	.byte	0x04, 0x2f
        /*0002*/ 	.short	(.L_5 - .L_4)
	.align		4
.L_4:
        /*0004*/ 	.word	index@(evm_vanity_search)
        /*0008*/ 	.word	0x00000020


	//----- nvinfo : EIATTR_FRAME_SIZE
	.align		4
.L_5:
        /*000c*/ 	.byte	0x04, 0x11
        /*000e*/ 	.short	(.L_7 - .L_6)
	.align		4
.L_6:
        /*0010*/ 	.word	index@(evm_vanity_search)
        /*0014*/ 	.word	0x00000020


	//----- nvinfo : EIATTR_REGCOUNT
	.align		4
.L_7:
        /*0018*/ 	.byte	0x04, 0x2f
        /*001a*/ 	.short	(.L_9 - .L_8)
	.align		4
.L_8:
        /*001c*/ 	.word	index@(evm_benchmark)
        /*0020*/ 	.word	0x00000008


	//----- nvinfo : EIATTR_FRAME_SIZE
	.align		4
.L_9:
        /*0024*/ 	.byte	0x04, 0x11
        /*0026*/ 	.short	(.L_11 - .L_10)
	.align		4
.L_10:
        /*0028*/ 	.word	index@(evm_benchmark)
        /*002c*/ 	.word	0x00000000


	//----- nvinfo : EIATTR_MIN_STACK_SIZE
	.align		4
.L_11:
        /*0030*/ 	.byte	0x04, 0x12
        /*0032*/ 	.short	(.L_13 - .L_12)
	.align		4
.L_12:
        /*0034*/ 	.word	index@(evm_benchmark)
        /*0038*/ 	.word	0x00000000


	//----- nvinfo : EIATTR_MIN_STACK_SIZE
	.align		4
.L_13:
        /*003c*/ 	.byte	0x04, 0x12
        /*003e*/ 	.short	(.L_15 - .L_14)
	.align		4
.L_14:
        /*0040*/ 	.word	index@(evm_vanity_search)
        /*0044*/ 	.word	0x00000020
.L_15:


//--------------------- .nv.compat                --------------------------
	.section	.nv.compat,"",@"SHT_CUDA_COMPAT_INFO"
	.align	4
        /*0000*/ 	.byte	0x02, 0x09, 0x00, 0x00, 0x02, 0x02, 0x01, 0x00, 0x02, 0x05, 0x05, 0x00, 0x03, 0x07, 0x01, 0x01
        /*0010*/ 	.byte	0x02, 0x03, 0x00, 0x00, 0x02, 0x06, 0x01, 0x00, 0x04, 0x0b, 0x08, 0x00, 0x09, 0x00, 0x00, 0x00
        /*0020*/ 	.byte	0x00, 0x00, 0x00, 0x00


//--------------------- .nv.info.evm_benchmark    --------------------------
	.section	.nv.info.evm_benchmark,"",@"SHT_CUDA_INFO"
	.sectionflags	@""
	.align	4


	//----- nvinfo : EIATTR_CUDA_API_VERSION
	.align		4
        /*0000*/ 	.byte	0x04, 0x37
        /*0002*/ 	.short	(.L_17 - .L_16)
.L_16:
        /*0004*/ 	.word	0x00000082


	//----- nvinfo : EIATTR_KPARAM_INFO
	.align		4
.L_17:
        /*0008*/ 	.byte	0x04, 0x17
        /*000a*/ 	.short	(.L_19 - .L_18)
.L_18:
        /*000c*/ 	.word	0x00000000
        /*0010*/ 	.short	0x0002
        /*0012*/ 	.short	0x0010
        /*0014*/ 	.byte	0x00, 0xf0, 0x11, 0x00


	//----- nvinfo : EIATTR_KPARAM_INFO
	.align		4
.L_19:
        /*0018*/ 	.byte	0x04, 0x17
        /*001a*/ 	.short	(.L_21 - .L_20)
.L_20:
        /*001c*/ 	.word	0x00000000
        /*0020*/ 	.short	0x0001
        /*0022*/ 	.short	0x0008
        /*0024*/ 	.byte	0x00, 0xf5, 0x21, 0x00


	//----- nvinfo : EIATTR_KPARAM_INFO
	.align		4
.L_21:
        /*0028*/ 	.byte	0x04, 0x17
        /*002a*/ 	.short	(.L_23 - .L_22)
.L_22:
        /*002c*/ 	.word	0x00000000
        /*0030*/ 	.short	0x0000
        /*0032*/ 	.short	0x0000
        /*0034*/ 	.byte	0x00, 0xf5, 0x21, 0x00


	//----- nvinfo : EIATTR_SPARSE_MMA_MASK
	.align		4
.L_23:
        /*0038*/ 	.byte	0x03, 0x50
        /*003a*/ 	.short	0x0000


	//----- nvinfo : EIATTR_MAXREG_COUNT
	.align		4
        /*003c*/ 	.byte	0x03, 0x1b
        /*003e*/ 	.short	0x00ff


	//----- nvinfo : EIATTR_MERCURY_ISA_VERSION
	.align		4
        /*0040*/ 	.byte	0x03, 0x5f
        /*0042*/ 	.short	0x0101


	//----- nvinfo : EIATTR_INT_WARP_WIDE_INSTR_OFFSETS
	.align		4
        /*0044*/ 	.byte	0x04, 0x31
        /*0046*/ 	.short	(.L_25 - .L_24)


	//   ....[0]....
.L_24:
        /*0048*/ 	.word	0x00000040


	//----- nvinfo : EIATTR_VRC_CTA_INIT_COUNT
	.align		4
.L_25:
        /*004c*/ 	.byte	0x02, 0x4a
	.zero		1
	.zero		1


	//----- nvinfo : EIATTR_EXIT_INSTR_OFFSETS
	.align		4
        /*0050*/ 	.byte	0x04, 0x1c
        /*0052*/ 	.short	(.L_27 - .L_26)


	//   ....[0]....
.L_26:
        /*0054*/ 	.word	0x00000110


	//----- nvinfo : EIATTR_CBANK_PARAM_SIZE
	.align		4
.L_27:
        /*0058*/ 	.byte	0x03, 0x19
        /*005a*/ 	.short	0x0014


	//----- nvinfo : EIATTR_PARAM_CBANK
	.align		4
        /*005c*/ 	.byte	0x04, 0x0a
        /*005e*/ 	.short	(.L_29 - .L_28)
	.align		4
.L_28:
        /*0060*/ 	.word	index@(.nv.constant0.evm_benchmark)
        /*0064*/ 	.short	0x0380
        /*0066*/ 	.short	0x0014


	//----- nvinfo : EIATTR_SW_WAR
	.align		4
.L_29:
        /*0068*/ 	.byte	0x04, 0x36
        /*006a*/ 	.short	(.L_31 - .L_30)
.L_30:
        /*006c*/ 	.word	0x00000008
.L_31:


//--------------------- .nv.info.evm_vanity_search --------------------------
	.section	.nv.info.evm_vanity_search,"",@"SHT_CUDA_INFO"
	.sectionflags	@""
	.align	4


	//----- nvinfo : EIATTR_CUDA_API_VERSION
	.align		4
        /*0000*/ 	.byte	0x04, 0x37
        /*0002*/ 	.short	(.L_33 - .L_32)
.L_32:
        /*0004*/ 	.word	0x00000082


	//----- nvinfo : EIATTR_KPARAM_INFO
	.align		4
.L_33:
        /*0008*/ 	.byte	0x04, 0x17
        /*000a*/ 	.short	(.L_35 - .L_34)
.L_34:
        /*000c*/ 	.word	0x00000000
        /*0010*/ 	.short	0x0007
        /*0012*/ 	.short	0x0030
        /*0014*/ 	.byte	0x00, 0xf0, 0x11, 0x00


	//----- nvinfo : EIATTR_KPARAM_INFO
	.align		4
.L_35:
        /*0018*/ 	.byte	0x04, 0x17
        /*001a*/ 	.short	(.L_37 - .L_36)
.L_36:
        /*001c*/ 	.word	0x00000000
        /*0020*/ 	.short	0x0006
        /*0022*/ 	.short	0x002c
        /*0024*/ 	.byte	0x00, 0xf0, 0x11, 0x00


	//----- nvinfo : EIATTR_KPARAM_INFO
	.align		4
.L_37:
        /*0028*/ 	.byte	0x04, 0x17
        /*002a*/ 	.short	(.L_39 - .L_38)
.L_38:
        /*002c*/ 	.word	0x00000000
        /*0030*/ 	.short	0x0005
        /*0032*/ 	.short	0x0028
        /*0034*/ 	.byte	0x00, 0xf0, 0x11, 0x00


	//----- nvinfo : EIATTR_KPARAM_INFO
	.align		4
.L_39:
        /*0038*/ 	.byte	0x04, 0x17
        /*003a*/ 	.short	(.L_41 - .L_40)
.L_40:
        /*003c*/ 	.word	0x00000000
        /*0040*/ 	.short	0x0004
        /*0042*/ 	.short	0x0020
        /*0044*/ 	.byte	0x00, 0xf5, 0x21, 0x00


	//----- nvinfo : EIATTR_KPARAM_INFO
	.align		4
.L_41:
        /*0048*/ 	.byte	0x04, 0x17
        /*004a*/ 	.short	(.L_43 - .L_42)
.L_42:
        /*004c*/ 	.word	0x00000000
        /*0050*/ 	.short	0x0003
        /*0052*/ 	.short	0x0018
        /*0054*/ 	.byte	0x00, 0xf5, 0x21, 0x00


	//----- nvinfo : EIATTR_KPARAM_INFO
	.align		4
.L_43:
        /*0058*/ 	.byte	0x04, 0x17
        /*005a*/ 	.short	(.L_45 - .L_44)
.L_44:
        /*005c*/ 	.word	0x00000000
        /*0060*/ 	.short	0x0002
        /*0062*/ 	.short	0x0010
        /*0064*/ 	.byte	0x00, 0xf5, 0x21, 0x00


	//----- nvinfo : EIATTR_KPARAM_INFO
	.align		4
.L_45:
        /*0068*/ 	.byte	0x04, 0x17
        /*006a*/ 	.short	(.L_47 - .L_46)
.L_46:
        /*006c*/ 	.word	0x00000000
        /*0070*/ 	.short	0x0001
        /*0072*/ 	.short	0x0008
        /*0074*/ 	.byte	0x00, 0xf5, 0x21, 0x00


	//----- nvinfo : EIATTR_KPARAM_INFO
	.align		4
.L_47:
        /*0078*/ 	.byte	0x04, 0x17
        /*007a*/ 	.short	(.L_49 - .L_48)
.L_48:
        /*007c*/ 	.word	0x00000000
        /*0080*/ 	.short	0x0000
        /*0082*/ 	.short	0x0000
        /*0084*/ 	.byte	0x00, 0xf5, 0x21, 0x00


	//----- nvinfo : EIATTR_SPARSE_MMA_MASK
	.align		4
.L_49:
        /*0088*/ 	.byte	0x03, 0x50
        /*008a*/ 	.short	0x0000


	//----- nvinfo : EIATTR_MAXREG_COUNT
	.align		4
        /*008c*/ 	.byte	0x03, 0x1b
        /*008e*/ 	.short	0x00ff


	//----- nvinfo : EIATTR_MERCURY_ISA_VERSION
	.align		4
        /*0090*/ 	.byte	0x03, 0x5f
        /*0092*/ 	.short	0x0101


	//----- nvinfo : EIATTR_VRC_CTA_INIT_COUNT
	.align		4
        /*0094*/ 	.byte	0x02, 0x4a
	.zero		1
	.zero		1


	//----- nvinfo : EIATTR_EXIT_INSTR_OFFSETS
	.align		4
        /*0098*/ 	.byte	0x04, 0x1c
        /*009a*/ 	.short	(.L_51 - .L_50)


	//   ....[0]....
.L_50:
        /*009c*/ 	.word	0x00000080


	//   ....[1]....
        /*00a0*/ 	.word	0x00000750


	//   ....[2]....
        /*00a4*/ 	.word	0x00000770


	//----- nvinfo : EIATTR_CBANK_PARAM_SIZE
	.align		4
.L_51:
        /*00a8*/ 	.byte	0x03, 0x19
        /*00aa*/ 	.short	0x0034


	//----- nvinfo : EIATTR_PARAM_CBANK
	.align		4
        /*00ac*/ 	.byte	0x04, 0x0a
        /*00ae*/ 	.short	(.L_53 - .L_52)
	.align		4
.L_52:
        /*00b0*/ 	.word	index@(.nv.constant0.evm_vanity_search)
        /*00b4*/ 	.short	0x0380
        /*00b6*/ 	.short	0x0034


	//----- nvinfo : EIATTR_SW_WAR
	.align		4
.L_53:
        /*00b8*/ 	.byte	0x04, 0x36
        /*00ba*/ 	.short	(.L_55 - .L_54)
.L_54:
        /*00bc*/ 	.word	0x00000008
.L_55:


//--------------------- .nv.callgraph             --------------------------
	.section	.nv.callgraph,"",@"SHT_CUDA_CALLGRAPH"
	.align	4
	.sectionentsize	8
	.align		4
        /*0000*/ 	.word	0x00000000
	.align		4
        /*0004*/ 	.word	0xffffffff
	.align		4
        /*0008*/ 	.word	0x00000000
	.align		4
        /*000c*/ 	.word	0xfffffffe
	.align		4
        /*0010*/ 	.word	0x00000000
	.align		4
        /*0014*/ 	.word	0xfffffffd
	.align		4
        /*0018*/ 	.word	0x00000000
	.align		4
        /*001c*/ 	.word	0xfffffffc


//--------------------- .nv.constant3             --------------------------
	.section	.nv.constant3,"a",@progbits
	.align	8
.nv.constant3:
	.type		KECCAK_RC,@object
	.size		KECCAK_RC,(SECP256K1_P - KECCAK_RC)
KECCAK_RC:
        /*0000*/ 	.byte	0x01, 0x00, 0x00, 0x00, 0x00, 0x00, 0x00, 0x00, 0x82, 0x80, 0x00, 0x00, 0x00, 0x00, 0x00, 0x00
        /* <DEDUP_REMOVED lines=11> */
	.type		SECP256K1_P,@object
	.size		SECP256K1_P,(SECP256K1_GX - SECP256K1_P)
SECP256K1_P:
        /*00c0*/ 	.byte	0x2f, 0xfc, 0xff, 0xff, 0xfe, 0xff, 0xff, 0xff, 0xff, 0xff, 0xff, 0xff, 0xff, 0xff, 0xff, 0xff
        /*00d0*/ 	.byte	0xff, 0xff, 0xff, 0xff, 0xff, 0xff, 0xff, 0xff, 0xff, 0xff, 0xff, 0xff, 0xff, 0xff, 0xff, 0xff
	.type		SECP256K1_GX,@object
	.size		SECP256K1_GX,(SECP256K1_GY - SECP256K1_GX)
SECP256K1_GX:
        /*00e0*/ 	.byte	0x98, 0x17, 0xf8, 0x16, 0x5b, 0x81, 0xf2, 0x59, 0xd9, 0x28, 0xce, 0x2d, 0xdb, 0xfc, 0x9b, 0x02
        /*00f0*/ 	.byte	0x07, 0x0b, 0x87, 0xce, 0x95, 0x62, 0xa0, 0x55, 0xac, 0xbb, 0xdc, 0xf9, 0x7e, 0x66, 0xbe, 0x79
	.type		SECP256K1_GY,@object
	.size		SECP256K1_GY,(.L_3 - SECP256K1_GY)
SECP256K1_GY:
        /*0100*/ 	.byte	0xb8, 0xd4, 0x10, 0xfb, 0x8f, 0xd0, 0x47, 0x9c, 0x19, 0x54, 0x85, 0xa6, 0x48, 0xb4, 0x17, 0xfd
        /*0110*/ 	.byte	0xa8, 0x08, 0x11, 0x0e, 0xfc, 0xfb, 0xa4, 0x5d, 0x65, 0xc4, 0xa3, 0x26, 0x77, 0xda, 0x3a, 0x48
.L_3:


//--------------------- .text.evm_benchmark       --------------------------
	.section	.text.evm_benchmark,"ax",@progbits
	.align	128
        .global         evm_benchmark
        .type           evm_benchmark,@function
        .size           evm_benchmark,(.L_x_6 - evm_benchmark)
        .other          evm_benchmark,@"STO_CUDA_ENTRY STV_DEFAULT"
evm_benchmark:
.text.evm_benchmark:
[----:B------:R-:W-:Y:S01]  /*0000*/  LDC R1, c[0x0][0x37c] ;  /* 0x0000df00ff017b82 */ /* 0x000fe20000000800 */
[----:B------:R-:W0:Y:S01]  /*0010*/  S2R R0, SR_LANEID ;  /* 0x0000000000007919 */ /* 0x000e220000000000 */
[----:B------:R-:W1:Y:S06]  /*0020*/  LDCU UR5, c[0x0][0x390] ;  /* 0x00007200ff0577ac */ /* 0x000e6c0008000800 */
[----:B------:R-:W2:Y:S01]  /*0030*/  LDC.64 R2, c[0x0][0x388] ;  /* 0x0000e200ff027b82 */ /* 0x000ea20000000a00 */
[----:B------:R-:W-:Y:S01]  /*0040*/  VOTEU.ANY UR4, UPT, PT ;  /* 0x0000000000047886 */ /* 0x000fe200038e0100 */
[----:B------:R-:W2:Y:S01]  /*0050*/  LDCU.64 UR10, c[0x0][0x358] ;  /* 0x00006b00ff0a77ac */ /* 0x000ea20008000a00 */
[----:B------:R-:W-:-:S02]  /*0060*/  UPOPC UR6, UR4 ;  /* 0x00000004000672bf */ /* 0x000fc40008000000 */
[----:B------:R-:W-:Y:S02]  /*0070*/  UFLO.U32 UR7, UR4 ;  /* 0x00000004000772bd */ /* 0x000fe400080e0000 */
[----:B-1----:R-:W-:Y:S02]  /*0080*/  USHF.R.S32.HI UR8, URZ, 0x1f, UR5 ;  /* 0x0000001fff087899 */ /* 0x002fe40008011405 */
[----:B------:R-:W-:Y:S02]  /*0090*/  UIMAD.WIDE.U32 UR4, UR6, UR5, URZ ;  /* 0x00000005060472a5 */ /* 0x000fe4000f8e00ff */
[----:B------:R-:W-:-:S04]  /*00a0*/  UIMAD UR6, UR8, UR6, URZ ;  /* 0x00000006080672a4 */ /* 0x000fc8000f8e02ff */
[----:B------:R-:W-:Y:S02]  /*00b0*/  UIADD3 UR6, UPT, UPT, UR5, UR6, URZ ;  /* 0x0000000605067290 */ /* 0x000fe4000fffe0ff */
[----:B------:R-:W-:Y:S01]  /*00c0*/  MOV R5, UR5 ;  /* 0x0000000500057c02 */ /* 0x000fe20008000f00 */
[----:B------:R-:W-:Y:S01]  /*00d0*/  IMAD.U32 R4, RZ, RZ, UR4 ;  /* 0x00000004ff047e24 */ /* 0x000fe2000f8e00ff */
[----:B0-----:R-:W-:Y:S02]  /*00e0*/  ISETP.EQ.U32.AND P0, PT, R0, UR7, PT ;  /* 0x0000000700007c0c */ /* 0x001fe4000bf02070 */
[----:B------:R-:W-:-:S11]  /*00f0*/  IMAD.U32 R5, RZ, RZ, UR6 ;  /* 0x00000006ff057e24 */ /* 0x000fd6000f8e00ff */
[----:B--2---:R-:W-:Y:S01]  /*0100*/  @P0 REDG.E.ADD.64.STRONG.GPU desc[UR10][R2.64], R4 ;  /* 0x000000040200098e */ /* 0x004fe2000c12e50a */
[----:B------:R-:W-:Y:S05]  /*0110*/  EXIT ;  /* 0x000000000000794d */ /* 0x000fea0003800000 */
.L_x_0:
[----:B------:R-:W-:-:S00]  /*0120*/  BRA `(.L_x_0) ;  /* 0xfffffffc00fc7947 */ /* 0x000fc0000383ffff */
[----:B------:R-:W-:-:S00]  /*0130*/  NOP ;  /* 0x0000000000007918 */ /* 0x000fc00000000000 */
        /* <DEDUP_REMOVED lines=12> */
.L_x_6:


//--------------------- .text.evm_vanity_search   --------------------------
	.section	.text.evm_vanity_search,"ax",@progbits
	.align	128
        .global         evm_vanity_search
        .type           evm_vanity_search,@function
        .size           evm_vanity_search,(.L_x_7 - evm_vanity_search)
        .other          evm_vanity_search,@"STO_CUDA_ENTRY STV_DEFAULT"
evm_vanity_search:
.text.evm_vanity_search:
[----:B------:R-:W0:Y:S08]  /*0000*/  LDC R1, c[0x0][0x37c] ;  /* 0x0000df00ff017b82 */ /* 0x000e300000000800 */
[----:B------:R-:W1:Y:S01]  /*0010*/  LDC R2, c[0x0][0x3ac] ;  /* 0x0000eb00ff027b82 */ /* 0x000e620000000800 */
[----:B------:R-:W2:Y:S01]  /*0020*/  S2R R0, SR_TID.X ;  /* 0x0000000000007919 */ /* 0x000ea20000002100 */
[----:B0-----:R-:W-:-:S06]  /*0030*/  VIADD R1, R1, 0xffffffe0 ;  /* 0xffffffe001017836 */ /* 0x001fcc0000000000 */
[----:B------:R-:W0:Y:S08]  /*0040*/  LDC R9, c[0x0][0x360] ;  /* 0x0000d800ff097b82 */ /* 0x000e300000000800 */
[----:B------:R-:W3:Y:S01]  /*0050*/  LDC.64 R12, c[0x0][0x380] ;  /* 0x0000e000ff0c7b82 */ /* 0x000ee20000000a00 */
[----:B-1----:R-:W-:-:S07]  /*0060*/  ISETP.GE.AND P0, PT, R2, 0x1, PT ;  /* 0x000000010200780c */ /* 0x002fce0003f06270 */
[----:B------:R-:W1:Y:S06]  /*0070*/  S2UR UR4, SR_CTAID.X ;  /* 0x00000000000479c3 */ /* 0x000e6c0000002500 */
[----:B-12---:R-:W-:Y:S05]  /*0080*/  @!P0 EXIT ;  /* 0x000000000000894d */ /* 0x006fea0003800000 */
[----:B------:R-:W1:Y:S01]  /*0090*/  LDCU.64 UR6, c[0x0][0x358] ;  /* 0x00006b00ff0677ac */ /* 0x000e620008000a00 */
[----:B0-----:R-:W-:Y:S01]  /*00a0*/  IMAD R9, R9, UR4, R0 ;  /* 0x0000000409097c24 */ /* 0x001fe2000f8e0200 */
[----:B------:R-:W0:Y:S03]  /*00b0*/  LDC R15, c[0x0][0x3b0] ;  /* 0x0000ec00ff0f7b82 */ /* 0x000e260000000800 */
[----:B------:R-:W-:-:S04]  /*00c0*/  IMAD.SHL.U32 R3, R9, 0x4, RZ ;  /* 0x0000000409037824 */ /* 0x000fc800078e00ff */
[----:B---3--:R-:W-:-:S05]  /*00d0*/  IMAD.WIDE R12, R3, 0x8, R12 ;  /* 0x00000008030c7825 */ /* 0x008fca00078e020c */
[----:B-1----:R-:W2:Y:S04]  /*00e0*/  LDG.E.64 R10, desc[UR6][R12.64] ;  /* 0x000000060c0a7981 */ /* 0x002ea8000c1e1b00 */
[----:B------:R1:W5:Y:S04]  /*00f0*/  LDG.E.64 R2, desc[UR6][R12.64+0x8] ;  /* 0x000008060c027981 */ /* 0x000368000c1e1b00 */
[----:B------:R1:W5:Y:S04]  /*0100*/  LDG.E.64 R4, desc[UR6][R12.64+0x10] ;  /* 0x000010060c047981 */ /* 0x000368000c1e1b00 */
[----:B------:R1:W5:Y:S01]  /*0110*/  LDG.E.64 R6, desc[UR6][R12.64+0x18] ;  /* 0x000018060c067981 */ /* 0x000362000c1e1b00 */
[----:B0-----:R-:W-:Y:S01]  /*0120*/  SHF.R.S32.HI R0, RZ, 0x1f, R15 ;  /* 0x0000001fff007819 */ /* 0x001fe2000001140f */
[----:B------:R-:W-:Y:S01]  /*0130*/  UMOV UR4, URZ ;  /* 0x000000ff00047c82 */ /* 0x000fe20008000000 */
[----:B--2---:R-:W-:-:S04]  /*0140*/  IMAD.WIDE.U32 R10, R15, -0x21524111, R10 ;  /* 0xdeadbeef0f0a7825 */ /* 0x004fc800078e000a */
[----:B------:R-:W-:-:S04]  /*0150*/  IMAD R15, R0, -0x21524111, RZ ;  /* 0xdeadbeef000f7824 */ /* 0x000fc800078e02ff */
[----:B-1----:R-:W-:-:S07]  /*0160*/  IMAD.IADD R11, R11, 0x1, R15 ;  /* 0x000000010b0b7824 */ /* 0x002fce00078e020f */
.L_x_4:
[----:B0-----:R-:W0:Y:S01]  /*0170*/  LDCU.64 UR8, c[0x0][0x3a8] ;  /* 0x00007500ff0877ac */ /* 0x001e220008000a00 */
[----:B------:R-:W-:Y:S01]  /*0180*/  IADD3 R10, P0, PT, R10, UR4, RZ ;  /* 0x000000040a0a7c10 */ /* 0x000fe2000ff1e0ff */
[----:B------:R-:W-:-:S04]  /*0190*/  UIADD3 UR5, UPT, UPT, UR4, 0x1, URZ ;  /* 0x0000000104057890 */ /* 0x000fc8000fffe0ff */
[----:B------:R-:W-:Y:S01]  /*01a0*/  IMAD.X R11, RZ, RZ, R11, P0 ;  /* 0x000000ffff0b7224 */ /* 0x000fe200000e060b */
[----:B0-----:R-:W-:Y:S02]  /*01b0*/  UISETP.GE.AND UP0, UPT, UR8, 0x1, UPT ;  /* 0x000000010800788c */ /* 0x001fe4000bf06270 */
[----:B------:R-:W-:-:S07]  /*01c0*/  UISETP.NE.AND UP1, UPT, UR5, UR9, UPT ;  /* 0x000000090500728c */ /* 0x000fce000bf25270 */
[----:B------:R-:W-:Y:S05]  /*01d0*/  BRA.U !UP0, `(.L_x_1) ;  /* 0x00000001084c7547 */ /* 0x000fea000b800000 */
[----:B------:R-:W-:Y:S01]  /*01e0*/  IMAD.MOV.U32 R0, RZ, RZ, RZ ;  /* 0x000000ffff007224 */ /* 0x000fe200078e00ff */
[----:B------:R-:W0:Y:S01]  /*01f0*/  LDCU UR12, c[0x0][0x3a8] ;  /* 0x00007500ff0c77ac */ /* 0x000e220008000800 */
[----:B------:R-:W1:Y:S01]  /*0200*/  LDCU.64 UR10, c[0x0][0x3a0] ;  /* 0x00007400ff0a77ac */ /* 0x000e620008000a00 */
[----:B------:R-:W-:-:S05]  /*0210*/  UMOV UR4, UR5 ;  /* 0x0000000500047c82 */ /* 0x000fca0008000000 */
.L_x_3:
[C---:B------:R-:W-:Y:S02]  /*0220*/  LEA.HI R8, R0.reuse, R1, RZ, 0x1f ;  /* 0x0000000100087211 */ /* 0x040fe400078ff8ff */
[----:B-1----:R-:W-:-:S04]  /*0230*/  IADD3 R12, P0, PT, R0, UR10, RZ ;  /* 0x0000000a000c7c10 */ /* 0x002fc8000ff1e0ff */
[----:B------:R-:W2:Y:S01]  /*0240*/  LDL.U8 R8, [R8+0xc] ;  /* 0x00000c0008087983 */ /* 0x000ea20000100000 */
[----:B------:R-:W-:-:S05]  /*0250*/  IMAD.X R13, RZ, RZ, UR11, P0 ;  /* 0x0000000bff0d7e24 */ /* 0x000fca00080e06ff */
[----:B------:R-:W3:Y:S01]  /*0260*/  LDG.E.U8 R12, desc[UR6][R12.64] ;  /* 0x000000060c0c7981 */ /* 0x000ee2000c1e1100 */
[----:B------:R-:W-:-:S04]  /*0270*/  LOP3.LUT R14, R0, 0x1, RZ, 0xc0, !PT ;  /* 0x00000001000e7812 */ /* 0x000fc800078ec0ff */
[----:B------:R-:W-:Y:S02]  /*0280*/  ISETP.NE.U32.AND P0, PT, R14, 0x1, PT ;  /* 0x000000010e00780c */ /* 0x000fe40003f05070 */
[----:B--2---:R-:W-:-:S11]  /*0290*/  SHF.R.U32.HI R14, RZ, 0x4, R8 ;  /* 0x00000004ff0e7819 */ /* 0x004fd60000011608 */
[----:B------:R-:W-:-:S04]  /*02a0*/  @!P0 LOP3.LUT R14, R8, 0xf, RZ, 0xc0, !PT ;  /* 0x0000000f080e8812 */ /* 0x000fc800078ec0ff */
[----:B------:R-:W-:-:S04]  /*02b0*/  PRMT R15, R14, 0x9910, RZ ;  /* 0x000099100e0f7816 */ /* 0x000fc800000000ff */
[----:B---3--:R-:W-:-:S13]  /*02c0*/  ISETP.NE.AND P0, PT, R15, R12, PT ;  /* 0x0000000c0f00720c */ /* 0x008fda0003f05270 */
[----:B------:R-:W-:Y:S05]  /*02d0*/  @P0 BRA `(.L_x_2) ;  /* 0x0000000400200947 */ /* 0x000fea0003800000 */
[----:B------:R-:W-:-:S05]  /*02e0*/  VIADD R0, R0, 0x1 ;  /* 0x0000000100007836 */ /* 0x000fca0000000000 */
[----:B0-----:R-:W-:-:S13]  /*02f0*/  ISETP.NE.AND P0, PT, R0, UR12, PT ;  /* 0x0000000c00007c0c */ /* 0x001fda000bf05270 */
[----:B------:R-:W-:Y:S05]  /*0300*/  @P0 BRA `(.L_x_3) ;  /* 0xfffffffc00c40947 */ /* 0x000fea000383ffff */
.L_x_1:
[----:B------:R-:W0:Y:S01]  /*0310*/  LDCU.64 UR4, c[0x0][0x388] ;  /* 0x00007100ff0477ac */ /* 0x000e220008000a00 */
[----:B------:R-:W-:Y:S01]  /*0320*/  IMAD.SHL.U32 R14, R9, 0x20, RZ ;  /* 0x00000020090e7824 */ /* 0x000fe200078e00ff */
[----:B------:R-:W-:Y:S01]  /*0330*/  SHF.R.S32.HI R15, RZ, 0x1f, R9 ;  /* 0x0000001fff0f7819 */ /* 0x000fe20000011409 */
[----:B------:R-:W-:Y:S01]  /*0340*/  IMAD.MOV.U32 R0, RZ, RZ, 0x1 ;  /* 0x00000001ff007424 */ /* 0x000fe200078e00ff */
[----:B------:R-:W1:Y:S01]  /*0350*/  LDCU.64 UR8, c[0x0][0x390] ;  /* 0x00007200ff0877ac */ /* 0x000e620008000a00 */
[----:B-----5:R-:W-:Y:S02]  /*0360*/  LOP3.LUT R29, R2, R9, RZ, 0x3c, !PT ;  /* 0x00000009021d7212 */ /* 0x020fe400078e3cff */
[----:B------:R-:W-:Y:S02]  /*0370*/  LOP3.LUT R2, R3, R15, RZ, 0x3c, !PT ;  /* 0x0000000f03027212 */ /* 0x000fe400078e3cff */
[C-C-:B------:R-:W-:Y:S02]  /*0380*/  SHF.R.U64 R21, R10.reuse, 0x8, R11.reuse ;  /* 0x000000080a157819 */ /* 0x140fe4000000120b */
[----:B------:R-:W-:-:S02]  /*0390*/  SHF.R.U64 R19, R10, 0x10, R11 ;  /* 0x000000100a137819 */ /* 0x000fc4000000120b */
[--C-:B------:R-:W-:Y:S02]  /*03a0*/  SHF.R.U64 R17, R10, 0x18, R11.reuse ;  /* 0x000000180a117819 */ /* 0x100fe4000000120b */
[--C-:B------:R-:W-:Y:S02]  /*03b0*/  SHF.R.U32.HI R3, RZ, 0x18, R11.reuse ;  /* 0x00000018ff037819 */ /* 0x100fe4000001160b */
[----:B------:R-:W-:Y:S02]  /*03c0*/  SHF.R.U32.HI R27, RZ, 0x8, R11 ;  /* 0x00000008ff1b7819 */ /* 0x000fe4000001160b */
[----:B0-----:R-:W-:Y:S02]  /*03d0*/  IADD3 R12, P0, PT, R9, UR4, RZ ;  /* 0x00000004090c7c10 */ /* 0x001fe4000ff1e0ff */
[----:B------:R-:W-:Y:S02]  /*03e0*/  SHF.R.U64 R23, R29, 0x10, R2 ;  /* 0x000000101d177819 */ /* 0x000fe40000001202 */
[----:B-1----:R-:W-:-:S02]  /*03f0*/  IADD3 R8, P1, PT, R14, UR8, RZ ;  /* 0x000000080e087c10 */ /* 0x002fc4000ff3e0ff */
[----:B------:R-:W-:Y:S02]  /*0400*/  IADD3.X R13, PT, PT, R15, UR5, RZ, P0, !PT ;  /* 0x000000050f0d7c10 */ /* 0x000fe400087fe4ff */
[----:B------:R-:W-:Y:S02]  /*0410*/  LEA.HI.X.SX32 R9, R14, UR9, 0x1, P1 ;  /* 0x000000090e097c11 */ /* 0x000fe400088f0eff */
[----:B------:R-:W-:Y:S01]  /*0420*/  SHF.R.U32.HI R15, RZ, 0x10, R11 ;  /* 0x00000010ff0f7819 */ /* 0x000fe2000001160b */
[----:B------:R0:W-:Y:S01]  /*0430*/  STG.E.U8 desc[UR6][R12.64], R0 ;  /* 0x000000000c007986 */ /* 0x0001e2000c101106 */
[----:B------:R-:W-:-:S03]  /*0440*/  SHF.R.U64 R25, R29, 0x8, R2 ;  /* 0x000000081d197819 */ /* 0x000fc60000001202 */
[----:B------:R1:W-:Y:S04]  /*0450*/  STG.E.U8 desc[UR6][R8.64+0x1], R21 ;  /* 0x0000011508007986 */ /* 0x0003e8000c101106 */
[----:B------:R2:W-:Y:S04]  /*0460*/  STG.E.U8 desc[UR6][R8.64+0x2], R19 ;  /* 0x0000021308007986 */ /* 0x0005e8000c101106 */
[----:B------:R3:W-:Y:S01]  /*0470*/  STG.E.U8 desc[UR6][R8.64+0x3], R17 ;  /* 0x0000031108007986 */ /* 0x0007e2000c101106 */
[----:B0-----:R-:W-:-:S03]  /*0480*/  SHF.R.U64 R13, R4, 0x8, R5 ;  /* 0x00000008040d7819 */ /* 0x001fc60000001205 */
[----:B------:R0:W-:Y:S01]  /*0490*/  STG.E.U8 desc[UR6][R8.64+0x4], R11 ;  /* 0x0000040b08007986 */ /* 0x0001e2000c101106 */
[----:B-1----:R-:W-:-:S03]  /*04a0*/  SHF.R.U64 R21, R29, 0x18, R2 ;  /* 0x000000181d157819 */ /* 0x002fc60000001202 */
[----:B------:R1:W-:Y:S01]  /*04b0*/  STG.E.U8 desc[UR6][R8.64+0x6], R15 ;  /* 0x0000060f08007986 */ /* 0x0003e2000c101106 */
[----:B--2---:R-:W-:-:S03]  /*04c0*/  SHF.R.U32.HI R19, RZ, 0x8, R2 ;  /* 0x00000008ff137819 */ /* 0x004fc60000011602 */
[----:B------:R2:W-:Y:S01]  /*04d0*/  STG.E.U8 desc[UR6][R8.64+0x7], R3 ;  /* 0x0000070308007986 */ /* 0x0005e2000c101106 */
[--C-:B---3--:R-:W-:Y:S02]  /*04e0*/  SHF.R.U32.HI R17, RZ, 0x10, R2.reuse ;  /* 0x00000010ff117819 */ /* 0x108fe40000011602 */
[----:B0-----:R-:W-:Y:S01]  /*04f0*/  SHF.R.U64 R11, R4, 0x10, R5 ;  /* 0x00000010040b7819 */ /* 0x001fe20000001205 */
[----:B------:R0:W-:Y:S01]  /*0500*/  STG.E.U8 desc[UR6][R8.64+0xa], R23 ;  /* 0x00000a1708007986 */ /* 0x0001e2000c101106 */
[----:B-1----:R-:W-:-:S03]  /*0510*/  SHF.R.U32.HI R15, RZ, 0x18, R2 ;  /* 0x00000018ff0f7819 */ /* 0x002fc60000011602 */
[----:B------:R1:W-:Y:S01]  /*0520*/  STG.E.U8 desc[UR6][R8.64+0xb], R21 ;  /* 0x00000b1508007986 */ /* 0x0003e2000c101106 */
[----:B--2---:R-:W-:-:S03]  /*0530*/  SHF.R.U64 R3, R4, 0x18, R5 ;  /* 0x0000001804037819 */ /* 0x004fc60000001205 */
[----:B------:R2:W-:Y:S04]  /*0540*/  STG.E.U8 desc[UR6][R8.64+0xd], R19 ;  /* 0x00000d1308007986 */ /* 0x0005e8000c101106 */
[----:B------:R3:W-:Y:S01]  /*0550*/  STG.E.U8 desc[UR6][R8.64+0xe], R17 ;  /* 0x00000e1108007986 */ /* 0x0007e2000c101106 */
[----:B0-----:R-:W-:-:S03]  /*0560*/  SHF.R.U32.HI R23, RZ, 0x8, R5 ;  /* 0x00000008ff177819 */ /* 0x001fc60000011605 */
[----:B------:R0:W-:Y:S01]  /*0570*/  STG.E.U8 desc[UR6][R8.64+0xf], R15 ;  /* 0x00000f0f08007986 */ /* 0x0001e2000c101106 */
[----:B-1----:R-:W-:-:S03]  /*0580*/  SHF.R.U32.HI R21, RZ, 0x10, R5 ;  /* 0x00000010ff157819 */ /* 0x002fc60000011605 */
[----:B------:R1:W-:Y:S01]  /*0590*/  STG.E.U8 desc[UR6][R8.64+0x11], R13 ;  /* 0x0000110d08007986 */ /* 0x0003e2000c101106 */
[----:B--2---:R-:W-:-:S03]  /*05a0*/  SHF.R.U32.HI R19, RZ, 0x18, R5 ;  /* 0x00000018ff137819 */ /* 0x004fc60000011605 */
[----:B------:R2:W-:Y:S01]  /*05b0*/  STG.E.U8 desc[UR6][R8.64+0x12], R11 ;  /* 0x0000120b08007986 */ /* 0x0005e2000c101106 */
[----:B---3--:R-:W-:-:S03]  /*05c0*/  SHF.R.U64 R17, R6, 0x8, R7 ;  /* 0x0000000806117819 */ /* 0x008fc60000001207 */
[----:B------:R3:W-:Y:S01]  /*05d0*/  STG.E.U8 desc[UR6][R8.64+0x13], R3 ;  /* 0x0000130308007986 */ /* 0x0007e2000c101106 */
[----:B0-----:R-:W-:-:S03]  /*05e0*/  SHF.R.U64 R15, R6, 0x10, R7 ;  /* 0x00000010060f7819 */ /* 0x001fc60000001207 */
[----:B------:R0:W-:Y:S01]  /*05f0*/  STG.E.U8 desc[UR6][R8.64+0x14], R5 ;  /* 0x0000140508007986 */ /* 0x0001e2000c101106 */
[--C-:B-1----:R-:W-:Y:S02]  /*0600*/  SHF.R.U64 R13, R6, 0x18, R7.reuse ;  /* 0x00000018060d7819 */ /* 0x102fe40000001207 */
[--C-:B--2---:R-:W-:Y:S01]  /*0610*/  SHF.R.U32.HI R11, RZ, 0x8, R7.reuse ;  /* 0x00000008ff0b7819 */ /* 0x104fe20000011607 */
[----:B------:R-:W-:Y:S01]  /*0620*/  STG.E.U8 desc[UR6][R8.64], R10 ;  /* 0x0000000a08007986 */ /* 0x000fe2000c101106 */
[----:B---3--:R-:W-:-:S03]  /*0630*/  SHF.R.U32.HI R3, RZ, 0x18, R7 ;  /* 0x00000018ff037819 */ /* 0x008fc60000011607 */
[----:B------:R-:W-:Y:S01]  /*0640*/  STG.E.U8 desc[UR6][R8.64+0x5], R27 ;  /* 0x0000051b08007986 */ /* 0x000fe2000c101106 */
[----:B0-----:R-:W-:-:S03]  /*0650*/  SHF.R.U32.HI R5, RZ, 0x10, R7 ;  /* 0x00000010ff057819 */ /* 0x001fc60000011607 */
[----:B------:R-:W-:Y:S04]  /*0660*/  STG.E.U8 desc[UR6][R8.64+0x8], R29 ;  /* 0x0000081d08007986 */ /* 0x000fe8000c101106 */
        /* <DEDUP_REMOVED lines=13> */
[----:B------:R-:W-:Y:S01]  /*0740*/  STG.E.U8 desc[UR6][R8.64+0x1f], R3 ;  /* 0x00001f0308007986 */ /* 0x000fe2000c101106 */
[----:B------:R-:W-:Y:S05]  /*0750*/  EXIT ;  /* 0x000000000000794d */ /* 0x000fea0003800000 */
.L_x_2:
[----:B------:R-:W-:Y:S05]  /*0760*/  BRA.U UP1, `(.L_x_4) ;  /* 0xfffffff901807547 */ /* 0x000fea000b83ffff */
[----:B0-----:R-:W-:Y:S05]  /*0770*/  EXIT ;  /* 0x000000000000794d */ /* 0x001fea0003800000 */
.L_x_5:
        /* <DEDUP_REMOVED lines=16> */
.L_x_7:


//--------------------- .nv.shared.reserved.0     --------------------------
	.section	.nv.shared.reserved.0,"aw",@nobits
	.weak		__nv_reservedSMEM_offset_0_alias
	.size		__nv_reservedSMEM_offset_0_alias, 0, 64
	.other		__nv_reservedSMEM_offset_0_alias,@"STO_CUDA_RESERVED_SHARED STV_DEFAULT"
__nv_reservedSMEM_offset_0_alias:
	.zero		0
	.zero		64


//--------------------- .nv.constant0.evm_benchmark --------------------------
	.section	.nv.constant0.evm_benchmark,"a",@progbits
	.sectionflags	@""
	.align	4
.nv.constant0.evm_benchmark:
	.zero		916


//--------------------- .nv.constant0.evm_vanity_search --------------------------
	.section	.nv.constant0.evm_vanity_search,"a",@progbits
	.sectionflags	@""
	.align	4
.nv.constant0.evm_vanity_search:
	.zero		948


//--------------------- SYMBOLS --------------------------

	.type		.nv.reservedSmem.offset0,@object
	.size		.nv.reservedSmem.offset0,0x4
